	.headerflags	@"EF_CUDA_TEXMODE_UNIFIED EF_CUDA_64BIT_ADDRESS EF_CUDA_ACCELERATORS EF_CUDA_SM90 EF_CUDA_VIRTUAL_SM(EF_CUDA_SM90)"
	.elftype	@"ET_EXEC"


//--------------------- .nv.info                  --------------------------
	.section	.nv.info,"",@"SHT_CUDA_INFO"
	.align	4


	//----- nvinfo : EIATTR_REGCOUNT
	.align		4
        /*0000*/ 	.byte	0x04, 0x2f
        /*0002*/ 	.short	(.L_1 - .L_0)
	.align		4
.L_0:
        /*0004*/ 	.word	index@(triton_poi_fused_scatter_1)
        /*0008*/ 	.word	0x00000012


	//----- nvinfo : EIATTR_MIN_STACK_SIZE
	.align		4
.L_1:
        /*000c*/ 	.byte	0x04, 0x12
        /*000e*/ 	.short	(.L_3 - .L_2)
	.align		4
.L_2:
        /*0010*/ 	.word	index@(triton_poi_fused_scatter_1)
        /*0014*/ 	.word	0x00000000


	//----- nvinfo : EIATTR_FRAME_SIZE
	.align		4
.L_3:
        /*0018*/ 	.byte	0x04, 0x11
        /*001a*/ 	.short	(.L_5 - .L_4)
	.align		4
.L_4:
        /*001c*/ 	.word	index@(triton_poi_fused_scatter_1)
        /*0020*/ 	.word	0x00000000


	//----- nvinfo : EIATTR_MIN_STACK_SIZE
	.align		4
.L_5:
        /*0024*/ 	.byte	0x04, 0x12
        /*0026*/ 	.short	(.L_7 - .L_6)
	.align		4
.L_6:
        /*0028*/ 	.word	index@(triton_poi_fused_scatter_1)
        /*002c*/ 	.word	0x00000000
.L_7:


//--------------------- .nv.info.triton_poi_fused_scatter_1 --------------------------
	.section	.nv.info.triton_poi_fused_scatter_1,"",@"SHT_CUDA_INFO"
	.sectionflags	@""
	.align	4


	//----- nvinfo : EIATTR_CUDA_API_VERSION
	.align		4
        /*0000*/ 	.byte	0x04, 0x37
        /*0002*/ 	.short	(.L_9 - .L_8)
.L_8:
        /*0004*/ 	.word	0x0000007c


	//----- nvinfo : EIATTR_KPARAM_INFO
	.align		4
.L_9:
        /*0008*/ 	.byte	0x04, 0x17
        /*000a*/ 	.short	(.L_11 - .L_10)
.L_10:
        /*000c*/ 	.word	0x00000000
        /*0010*/ 	.short	0x0002
        /*0012*/ 	.short	0x0010
        /*0014*/ 	.byte	0x00, 0xf0, 0x11, 0x00


	//----- nvinfo : EIATTR_KPARAM_INFO
	.align		4
.L_11:
        /*0018*/ 	.byte	0x04, 0x17
        /*001a*/ 	.short	(.L_13 - .L_12)
.L_12:
        /*001c*/ 	.word	0x00000000
        /*0020*/ 	.short	0x0001
        /*0022*/ 	.short	0x0008
        /*0024*/ 	.byte	0x00, 0xf4, 0x21, 0x00


	//----- nvinfo : EIATTR_KPARAM_INFO
	.align		4
.L_13:
        /*0028*/ 	.byte	0x04, 0x17
        /*002a*/ 	.short	(.L_15 - .L_14)
.L_14:
        /*002c*/ 	.word	0x00000000
        /*0030*/ 	.short	0x0000
        /*0032*/ 	.short	0x0000
        /*0034*/ 	.byte	0x00, 0xf4, 0x21, 0x00


	//----- nvinfo : EIATTR_SPARSE_MMA_MASK
	.align		4
.L_15:
        /*0038*/ 	.byte	0x03, 0x50
        /*003a*/ 	.short	0x0000


	//----- nvinfo : EIATTR_MAXREG_COUNT
	.align		4
        /*003c*/ 	.byte	0x03, 0x1b
        /*003e*/ 	.short	0x00ff


	//----- nvinfo : EIATTR_EXIT_INSTR_OFFSETS
	.align		4
        /*0040*/ 	.byte	0x04, 0x1c
        /*0042*/ 	.short	(.L_17 - .L_16)


	//   ....[0]....
.L_16:
        /*0044*/ 	.word	0x00000240


	//   ....[1]....
        /*0048*/ 	.word	0x00000260


	//----- nvinfo : EIATTR_REQNTID
	.align		4
.L_17:
        /*004c*/ 	.byte	0x04, 0x10
        /*004e*/ 	.short	(.L_19 - .L_18)
.L_18:
        /*0050*/ 	.word	0x00000020
        /*0054*/ 	.word	0x00000001
        /*0058*/ 	.word	0x00000001


	//----- nvinfo : EIATTR_CBANK_PARAM_SIZE
	.align		4
.L_19:
        /*005c*/ 	.byte	0x03, 0x19
        /*005e*/ 	.short	0x0014


	//----- nvinfo : EIATTR_PARAM_CBANK
	.align		4
        /*0060*/ 	.byte	0x04, 0x0a
        /*0062*/ 	.short	(.L_21 - .L_20)
	.align		4
.L_20:
        /*0064*/ 	.word	index@(.nv.constant0.triton_poi_fused_scatter_1)
        /*0068*/ 	.short	0x0210
        /*006a*/ 	.short	0x0014


	//----- nvinfo : EIATTR_SW_WAR
	.align		4
.L_21:
        /*006c*/ 	.byte	0x04, 0x36
        /*006e*/ 	.short	(.L_23 - .L_22)
.L_22:
        /*0070*/ 	.word	0x00000008
.L_23:


//--------------------- .nv.callgraph             --------------------------
	.section	.nv.callgraph,"",@"SHT_CUDA_CALLGRAPH"
	.align	4
	.sectionentsize	8
	.align		4
        /*0000*/ 	.word	0x00000000
	.align		4
        /*0004*/ 	.word	0xffffffff
	.align		4
        /*0008*/ 	.word	0x00000000
	.align		4
        /*000c*/ 	.word	0xfffffffe
	.align		4
        /*0010*/ 	.word	0x00000000
	.align		4
        /*0014*/ 	.word	0xfffffffd
	.align		4
        /*0018*/ 	.word	0x00000000
	.align		4
        /*001c*/ 	.word	0xfffffffc


//--------------------- .text.triton_poi_fused_scatter_1 --------------------------
	.section	.text.triton_poi_fused_scatter_1,"ax",@progbits
	.align	128
        .global         triton_poi_fused_scatter_1
        .type           triton_poi_fused_scatter_1,@function
        .size           triton_poi_fused_scatter_1,(.L_x_1 - triton_poi_fused_scatter_1)
        .other          triton_poi_fused_scatter_1,@"STO_CUDA_ENTRY STV_DEFAULT"
triton_poi_fused_scatter_1:
.text.triton_poi_fused_scatter_1:
[----:B------:R-:W0:Y:S02]  /*0000*/  LDC R1, c[0x0][0x28] ;  /* 0x00000a00ff017b82 */ /* 0x000e240000000800 */
[----:B------:R-:W1:Y:S01]  /*0010*/  S2R R9, SR_TID.X ;  /* 0x0000000000097919 */ /* 0x000e620000002100 */
[----:B------:R-:W2:Y:S01]  /*0020*/  LDC.64 R2, c[0x0][0x210] ;  /* 0x00008400ff027b82 */ /* 0x000ea20000000a00 */
[----:B------:R-:W-:Y:S01]  /*0030*/  ULDC.64 UR4, c[0x0][0x208] ;  /* 0x0000820000047ab9 */ /* 0x000fe20000000a00 */
[----:B------:R-:W3:Y:S01]  /*0040*/  S2R R8, SR_CTAID.X ;  /* 0x0000000000087919 */ /* 0x000ee20000002500 */
[----:B-1----:R-:W-:Y:S02]  /*0050*/  IMAD.SHL.U32 R9, R9, 0x2, RZ ;  /* 0x0000000209097824 */ /* 0x002fe400078e00ff */
[----:B---3--:R-:W-:-:S05]  /*0060*/  IMAD.SHL.U32 R0, R8, 0x40, RZ ;  /* 0x0000004008007824 */ /* 0x008fca00078e00ff */
[----:B------:R-:W-:-:S04]  /*0070*/  LOP3.LUT R11, R0, 0x3e, R9, 0xf8, !PT ;  /* 0x0000003e000b7812 */ /* 0x000fc800078ef809 */
[----:B------:R-:W-:Y:S02]  /*0080*/  SHF.R.S32.HI R4, RZ, 0x1f, R11 ;  /* 0x0000001fff047819 */ /* 0x000fe4000001140b */
[----:B------:R-:W-:Y:S02]  /*0090*/  ISETP.GE.AND P2, PT, R11, 0x40, PT ;  /* 0x000000400b00780c */ /* 0x000fe40003f46270 */
[----:B------:R-:W-:Y:S02]  /*00a0*/  LEA.HI R10, R4, R11, RZ, 0x2 ;  /* 0x0000000b040a7211 */ /* 0x000fe400078f10ff */
[----:B------:R-:W-:Y:S02]  /*00b0*/  CS2R R4, SRZ ;  /* 0x0000000000047805 */ /* 0x000fe4000001ff00 */
[----:B------:R-:W-:-:S05]  /*00c0*/  SHF.R.S32.HI R7, RZ, 0x2, R10 ;  /* 0x00000002ff077819 */ /* 0x000fca000001140a */
[----:B--2---:R-:W-:Y:S01]  /*00d0*/  IMAD.WIDE R2, R7, 0x8, R2 ;  /* 0x0000000807027825 */ /* 0x004fe200078e0202 */
[----:B------:R-:W-:-:S04]  /*00e0*/  CS2R R6, SRZ ;  /* 0x0000000000067805 */ /* 0x000fc8000001ff00 */
[----:B------:R-:W2:Y:S04]  /*00f0*/  @!P2 LDG.E.EL.64 R4, desc[UR4][R2.64] ;  /* 0x000000040204a981 */ /* 0x000ea8000c2e1b00 */
[----:B------:R1:W3:Y:S01]  /*0100*/  @!P2 LDG.E.EL.64 R6, desc[UR4][R2.64] ;  /* 0x000000040206a981 */ /* 0x0002e2000c2e1b00 */
[----:B------:R-:W-:Y:S02]  /*0110*/  SHF.R.S32.HI R13, RZ, 0x19, R8 ;  /* 0x00000019ff0d7819 */ /* 0x000fe40000011408 */
[----:B------:R-:W-:Y:S02]  /*0120*/  LOP3.LUT R0, R0, 0x2, R9, 0xf8, !PT ;  /* 0x0000000200007812 */ /* 0x000fe400078ef809 */
[----:B------:R-:W-:Y:S01]  /*0130*/  SGXT R13, R13, 0x1 ;  /* 0x000000010d0d781a */ /* 0x000fe20000000200 */
[----:B------:R-:W1:Y:S01]  /*0140*/  LDC.64 R8, c[0x0][0x218] ;  /* 0x00008600ff087b82 */ /* 0x000e620000000a00 */
[----:B------:R-:W-:-:S02]  /*0150*/  LOP3.LUT R0, R0, 0x1, RZ, 0xfc, !PT ;  /* 0x0000000100007812 */ /* 0x000fc400078efcff */
[----:B------:R-:W-:Y:S02]  /*0160*/  LOP3.LUT R10, R10, 0xfffffffc, RZ, 0xc0, !PT ;  /* 0xfffffffc0a0a7812 */ /* 0x000fe400078ec0ff */
[----:B------:R-:W-:-:S04]  /*0170*/  LEA.HI R13, R13, R0, RZ, 0x2 ;  /* 0x000000000d0d7211 */ /* 0x000fc800078f10ff */
[----:B------:R-:W-:Y:S01]  /*0180*/  LOP3.LUT R15, R13, 0xffffffc4, RZ, 0xc0, !PT ;  /* 0xffffffc40d0f7812 */ /* 0x000fe200078ec0ff */
[----:B------:R-:W-:-:S04]  /*0190*/  IMAD.IADD R13, R11, 0x1, -R10 ;  /* 0x000000010b0d7824 */ /* 0x000fc800078e0a0a */
[----:B------:R-:W-:Y:S02]  /*01a0*/  IMAD.IADD R15, R0, 0x1, -R15 ;  /* 0x00000001000f7824 */ /* 0x000fe400078e0a0f */
[----:B-1----:R-:W-:Y:S01]  /*01b0*/  IMAD.WIDE R2, R11, 0x4, R8 ;  /* 0x000000040b027825 */ /* 0x002fe200078e0208 */
[----:B--2---:R-:W-:Y:S02]  /*01c0*/  ISETP.NE.U32.AND P0, PT, R4, R13, PT ;  /* 0x0000000d0400720c */ /* 0x004fe40003f05070 */
[----:B------:R-:W-:Y:S02]  /*01d0*/  SHF.R.S32.HI R13, RZ, 0x1f, R13 ;  /* 0x0000001fff0d7819 */ /* 0x000fe4000001140d */
[----:B---3--:R-:W-:Y:S02]  /*01e0*/  ISETP.NE.U32.AND P1, PT, R6, R15, PT ;  /* 0x0000000f0600720c */ /* 0x008fe40003f25070 */
[----:B------:R-:W-:Y:S02]  /*01f0*/  SHF.R.S32.HI R15, RZ, 0x1f, R15 ;  /* 0x0000001fff0f7819 */ /* 0x000fe4000001140f */
[----:B------:R-:W-:-:S02]  /*0200*/  ISETP.NE.AND.EX P0, PT, R5, R13, PT, P0 ;  /* 0x0000000d0500720c */ /* 0x000fc40003f05300 */
[----:B------:R-:W-:Y:S02]  /*0210*/  ISETP.NE.AND.EX P1, PT, R7, R15, PT, P1 ;  /* 0x0000000f0700720c */ /* 0x000fe40003f25310 */
[----:B------:R-:W-:Y:S02]  /*0220*/  SEL R4, RZ, 0x3f800000, P0 ;  /* 0x3f800000ff047807 */ /* 0x000fe40000000000 */
[----:B------:R-:W-:Y:S01]  /*0230*/  SEL R5, RZ, 0x3f800000, P1 ;  /* 0x3f800000ff057807 */ /* 0x000fe20000800000 */
[----:B------:R-:W-:Y:S08]  /*0240*/  @P2 EXIT ;  /* 0x000000000000294d */ /* 0x000ff00003800000 */
[----:B------:R-:W-:Y:S01]  /*0250*/  STG.E.64 desc[UR4][R2.64], R4 ;  /* 0x0000000402007986 */ /* 0x000fe2000c101b04 */
[----:B------:R-:W-:Y:S05]  /*0260*/  EXIT ;  /* 0x000000000000794d */ /* 0x000fea0003800000 */
.L_x_0:
[----:B------:R-:W-:-:S00]  /*0270*/  BRA `(.L_x_0) ;  /* 0xfffffffc00fc7947 */ /* 0x000fc0000383ffff */
[----:B------:R-:W-:-:S00]  /*0280*/  NOP ;  /* 0x0000000000007918 */ /* 0x000fc00000000000 */
[----:B------:R-:W-:-:S00]  /*0290*/  NOP ;  /* 0x0000000000007918 */ /* 0x000fc00000000000 */
[----:B------:R-:W-:-:S00]  /*02a0*/  NOP ;  /* 0x0000000000007918 */ /* 0x000fc00000000000 */
[----:B------:R-:W-:-:S00]  /*02b0*/  NOP ;  /* 0x0000000000007918 */ /* 0x000fc00000000000 */
[----:B------:R-:W-:-:S00]  /*02c0*/  NOP ;  /* 0x0000000000007918 */ /* 0x000fc00000000000 */
[----:B------:R-:W-:-:S00]  /*02d0*/  NOP ;  /* 0x0000000000007918 */ /* 0x000fc00000000000 */
[----:B------:R-:W-:-:S00]  /*02e0*/  NOP ;  /* 0x0000000000007918 */ /* 0x000fc00000000000 */
[----:B------:R-:W-:-:S00]  /*02f0*/  NOP ;  /* 0x0000000000007918 */ /* 0x000fc00000000000 */
.L_x_1:


//--------------------- .nv.constant0.triton_poi_fused_scatter_1 --------------------------
	.section	.nv.constant0.triton_poi_fused_scatter_1,"a",@progbits
	.sectionflags	@""
	.align	4
.nv.constant0.triton_poi_fused_scatter_1:
	.zero		548
